//
// Generated by NVIDIA NVVM Compiler
//
// Compiler Build ID: CL-36424714
// Cuda compilation tools, release 13.0, V13.0.88
// Based on NVVM 20.0.0
//

.version 9.0
.target sm_100
.address_size 64

	// .globl	_Z9stencilV1PiS_ii
// _ZZ9stencilV2PiS_iiE5cache has been demoted

.visible .entry _Z9stencilV1PiS_ii(
	.param .u64 .ptr .align 1 _Z9stencilV1PiS_ii_param_0,
	.param .u64 .ptr .align 1 _Z9stencilV1PiS_ii_param_1,
	.param .u32 _Z9stencilV1PiS_ii_param_2,
	.param .u32 _Z9stencilV1PiS_ii_param_3
)
{
	.reg .pred 	%p<11>;
	.reg .b16 	%rs<3>;
	.reg .b32 	%r<121>;
	.reg .b64 	%rd<17>;

	ld.param.u64 	%rd3, [_Z9stencilV1PiS_ii_param_0];
	ld.param.u64 	%rd4, [_Z9stencilV1PiS_ii_param_1];
	ld.param.u32 	%r35, [_Z9stencilV1PiS_ii_param_2];
	ld.param.u32 	%r36, [_Z9stencilV1PiS_ii_param_3];
	cvta.to.global.u64 	%rd1, %rd3;
	cvta.to.global.u64 	%rd2, %rd4;
	shl.b32 	%r1, %r36, 1;
	setp.le.s32 	%p1, %r35, %r1;
	@%p1 bra 	$L__BB0_14;
	mov.u32 	%r2, %tid.x;
	mov.u32 	%r37, %ntid.x;
	mov.u32 	%r38, %ctaid.x;
	mul.lo.s32 	%r3, %r37, %r38;
	add.s32 	%r39, %r3, %r2;
	setp.lt.s32 	%p2, %r39, %r36;
	sub.s32 	%r40, %r35, %r36;
	setp.ge.s32 	%p3, %r39, %r40;
	or.pred  	%p4, %p2, %p3;
	@%p4 bra 	$L__BB0_13;
	setp.lt.s32 	%p5, %r36, 0;
	mov.b32 	%r112, 0;
	@%p5 bra 	$L__BB0_12;
	neg.s32 	%r111, %r36;
	setp.lt.u32 	%p6, %r1, 15;
	mov.b32 	%r112, 0;
	@%p6 bra 	$L__BB0_6;
	add.s32 	%r45, %r1, 1;
	and.b32  	%r46, %r45, 2147483632;
	neg.s32 	%r108, %r46;
	sub.s32 	%r107, %r39, %r36;
	mov.b32 	%r112, 0;
$L__BB0_5:
	.pragma "nounroll";
	mul.wide.s32 	%rd7, %r107, 4;
	add.s64 	%rd8, %rd1, %rd7;
	ld.global.u32 	%r47, [%rd8];
	add.s32 	%r48, %r47, %r112;
	ld.global.u32 	%r49, [%rd8+4];
	add.s32 	%r50, %r49, %r48;
	ld.global.u32 	%r51, [%rd8+8];
	add.s32 	%r52, %r51, %r50;
	ld.global.u32 	%r53, [%rd8+12];
	add.s32 	%r54, %r53, %r52;
	ld.global.u32 	%r55, [%rd8+16];
	add.s32 	%r56, %r55, %r54;
	ld.global.u32 	%r57, [%rd8+20];
	add.s32 	%r58, %r57, %r56;
	ld.global.u32 	%r59, [%rd8+24];
	add.s32 	%r60, %r59, %r58;
	ld.global.u32 	%r61, [%rd8+28];
	add.s32 	%r62, %r61, %r60;
	ld.global.u32 	%r63, [%rd8+32];
	add.s32 	%r64, %r63, %r62;
	ld.global.u32 	%r65, [%rd8+36];
	add.s32 	%r66, %r65, %r64;
	ld.global.u32 	%r67, [%rd8+40];
	add.s32 	%r68, %r67, %r66;
	ld.global.u32 	%r69, [%rd8+44];
	add.s32 	%r70, %r69, %r68;
	ld.global.u32 	%r71, [%rd8+48];
	add.s32 	%r72, %r71, %r70;
	ld.global.u32 	%r73, [%rd8+52];
	add.s32 	%r74, %r73, %r72;
	ld.global.u32 	%r75, [%rd8+56];
	add.s32 	%r76, %r75, %r74;
	ld.global.u32 	%r77, [%rd8+60];
	add.s32 	%r112, %r77, %r76;
	add.s32 	%r111, %r111, 16;
	add.s32 	%r108, %r108, 16;
	add.s32 	%r107, %r107, 16;
	setp.ne.s32 	%p7, %r108, 0;
	@%p7 bra 	$L__BB0_5;
$L__BB0_6:
	and.b32  	%r78, %r1, 14;
	setp.lt.u32 	%p8, %r78, 7;
	@%p8 bra 	$L__BB0_8;
	add.s32 	%r79, %r111, %r39;
	mul.wide.s32 	%rd9, %r79, 4;
	add.s64 	%rd10, %rd1, %rd9;
	ld.global.u32 	%r80, [%rd10];
	add.s32 	%r81, %r80, %r112;
	ld.global.u32 	%r82, [%rd10+4];
	add.s32 	%r83, %r82, %r81;
	ld.global.u32 	%r84, [%rd10+8];
	add.s32 	%r85, %r84, %r83;
	ld.global.u32 	%r86, [%rd10+12];
	add.s32 	%r87, %r86, %r85;
	ld.global.u32 	%r88, [%rd10+16];
	add.s32 	%r89, %r88, %r87;
	ld.global.u32 	%r90, [%rd10+20];
	add.s32 	%r91, %r90, %r89;
	ld.global.u32 	%r92, [%rd10+24];
	add.s32 	%r93, %r92, %r91;
	ld.global.u32 	%r94, [%rd10+28];
	add.s32 	%r112, %r94, %r93;
	add.s32 	%r111, %r111, 8;
$L__BB0_8:
	and.b32  	%r95, %r1, 6;
	setp.lt.u32 	%p9, %r95, 3;
	@%p9 bra 	$L__BB0_10;
	add.s32 	%r96, %r111, %r39;
	mul.wide.s32 	%rd11, %r96, 4;
	add.s64 	%rd12, %rd1, %rd11;
	ld.global.u32 	%r97, [%rd12];
	add.s32 	%r98, %r97, %r112;
	ld.global.u32 	%r99, [%rd12+4];
	add.s32 	%r100, %r99, %r98;
	ld.global.u32 	%r101, [%rd12+8];
	add.s32 	%r102, %r101, %r100;
	ld.global.u32 	%r103, [%rd12+12];
	add.s32 	%r112, %r103, %r102;
	add.s32 	%r111, %r111, 4;
$L__BB0_10:
	add.s32 	%r104, %r2, %r111;
	add.s32 	%r118, %r104, %r3;
	cvt.u16.u32 	%rs1, %r36;
	and.b16  	%rs2, %rs1, 1;
	mul.wide.u16 	%r105, %rs2, 2;
	neg.s32 	%r117, %r105;
$L__BB0_11:
	.pragma "nounroll";
	mul.wide.s32 	%rd13, %r118, 4;
	add.s64 	%rd14, %rd1, %rd13;
	ld.global.u32 	%r106, [%rd14];
	add.s32 	%r112, %r106, %r112;
	add.s32 	%r118, %r118, 1;
	add.s32 	%r117, %r117, 1;
	setp.ne.s32 	%p10, %r117, 1;
	@%p10 bra 	$L__BB0_11;
$L__BB0_12:
	mul.wide.s32 	%rd15, %r39, 4;
	add.s64 	%rd16, %rd2, %rd15;
	st.global.u32 	[%rd16], %r112;
	bra.uni 	$L__BB0_14;
$L__BB0_13:
	mul.wide.s32 	%rd5, %r39, 4;
	add.s64 	%rd6, %rd2, %rd5;
	mov.b32 	%r41, 0;
	st.global.u32 	[%rd6], %r41;
$L__BB0_14:
	ret;

}
	// .globl	_Z9stencilV2PiS_ii
.visible .entry _Z9stencilV2PiS_ii(
	.param .u64 .ptr .align 1 _Z9stencilV2PiS_ii_param_0,
	.param .u64 .ptr .align 1 _Z9stencilV2PiS_ii_param_1,
	.param .u32 _Z9stencilV2PiS_ii_param_2,
	.param .u32 _Z9stencilV2PiS_ii_param_3
)
{
	.reg .pred 	%p<16>;
	.reg .b16 	%rs<3>;
	.reg .b32 	%r<141>;
	.reg .b64 	%rd<15>;
	// demoted variable
	.shared .align 4 .b8 _ZZ9stencilV2PiS_iiE5cache[8216];
	ld.param.u64 	%rd4, [_Z9stencilV2PiS_ii_param_0];
	ld.param.u64 	%rd5, [_Z9stencilV2PiS_ii_param_1];
	ld.param.u32 	%r38, [_Z9stencilV2PiS_ii_param_2];
	ld.param.u32 	%r39, [_Z9stencilV2PiS_ii_param_3];
	cvta.to.global.u64 	%rd1, %rd5;
	cvta.to.global.u64 	%rd2, %rd4;
	shl.b32 	%r1, %r39, 1;
	setp.le.s32 	%p1, %r38, %r1;
	@%p1 bra 	$L__BB1_19;
	mov.u32 	%r2, %tid.x;
	mov.u32 	%r3, %ntid.x;
	mov.u32 	%r4, %ctaid.x;
	mad.lo.s32 	%r5, %r3, %r4, %r2;
	add.s32 	%r6, %r39, %r2;
	setp.ge.s32 	%p2, %r5, %r38;
	@%p2 bra 	$L__BB1_19;
	mul.wide.s32 	%rd6, %r5, 4;
	add.s64 	%rd3, %rd2, %rd6;
	ld.global.u32 	%r40, [%rd3];
	shl.b32 	%r41, %r6, 2;
	mov.u32 	%r42, _ZZ9stencilV2PiS_iiE5cache;
	add.s32 	%r7, %r42, %r41;
	st.shared.u32 	[%r7], %r40;
	setp.ge.u32 	%p3, %r2, %r39;
	setp.eq.s32 	%p4, %r4, 0;
	or.pred  	%p5, %p4, %p3;
	@%p5 bra 	$L__BB1_4;
	sub.s32 	%r43, %r5, %r39;
	mul.wide.s32 	%rd7, %r43, 4;
	add.s64 	%rd8, %rd2, %rd7;
	ld.global.u32 	%r44, [%rd8];
	shl.b32 	%r45, %r2, 2;
	add.s32 	%r47, %r42, %r45;
	st.shared.u32 	[%r47], %r44;
$L__BB1_4:
	sub.s32 	%r48, %r3, %r39;
	setp.lt.u32 	%p6, %r2, %r48;
	@%p6 bra 	$L__BB1_6;
	mul.wide.s32 	%rd9, %r39, 4;
	add.s64 	%rd10, %rd3, %rd9;
	ld.global.u32 	%r49, [%rd10];
	shl.b32 	%r50, %r39, 2;
	add.s32 	%r51, %r7, %r50;
	st.shared.u32 	[%r51], %r49;
$L__BB1_6:
	bar.sync 	0;
	setp.lt.s32 	%p7, %r5, %r39;
	sub.s32 	%r52, %r38, %r39;
	setp.ge.s32 	%p8, %r5, %r52;
	or.pred  	%p9, %p7, %p8;
	@%p9 bra 	$L__BB1_18;
	setp.lt.s32 	%p10, %r39, 0;
	mov.b32 	%r132, 0;
	@%p10 bra 	$L__BB1_17;
	neg.s32 	%r131, %r39;
	setp.lt.u32 	%p11, %r39, 8;
	mov.b32 	%r132, 0;
	@%p11 bra 	$L__BB1_11;
	add.s32 	%r57, %r1, 1;
	and.b32  	%r58, %r57, -16;
	neg.s32 	%r128, %r58;
	shl.b32 	%r59, %r2, 2;
	add.s32 	%r61, %r59, %r42;
	add.s32 	%r127, %r61, 32;
	mov.b32 	%r132, 0;
$L__BB1_10:
	.pragma "nounroll";
	ld.shared.u32 	%r62, [%r127+-32];
	add.s32 	%r63, %r62, %r132;
	ld.shared.u32 	%r64, [%r127+-28];
	add.s32 	%r65, %r64, %r63;
	ld.shared.u32 	%r66, [%r127+-24];
	add.s32 	%r67, %r66, %r65;
	ld.shared.u32 	%r68, [%r127+-20];
	add.s32 	%r69, %r68, %r67;
	ld.shared.u32 	%r70, [%r127+-16];
	add.s32 	%r71, %r70, %r69;
	ld.shared.u32 	%r72, [%r127+-12];
	add.s32 	%r73, %r72, %r71;
	ld.shared.u32 	%r74, [%r127+-8];
	add.s32 	%r75, %r74, %r73;
	ld.shared.u32 	%r76, [%r127+-4];
	add.s32 	%r77, %r76, %r75;
	ld.shared.u32 	%r78, [%r127];
	add.s32 	%r79, %r78, %r77;
	ld.shared.u32 	%r80, [%r127+4];
	add.s32 	%r81, %r80, %r79;
	ld.shared.u32 	%r82, [%r127+8];
	add.s32 	%r83, %r82, %r81;
	ld.shared.u32 	%r84, [%r127+12];
	add.s32 	%r85, %r84, %r83;
	ld.shared.u32 	%r86, [%r127+16];
	add.s32 	%r87, %r86, %r85;
	ld.shared.u32 	%r88, [%r127+20];
	add.s32 	%r89, %r88, %r87;
	ld.shared.u32 	%r90, [%r127+24];
	add.s32 	%r91, %r90, %r89;
	ld.shared.u32 	%r92, [%r127+28];
	add.s32 	%r132, %r92, %r91;
	add.s32 	%r131, %r131, 16;
	add.s32 	%r128, %r128, 16;
	add.s32 	%r127, %r127, 64;
	setp.ne.s32 	%p12, %r128, 0;
	@%p12 bra 	$L__BB1_10;
$L__BB1_11:
	and.b32  	%r93, %r1, 14;
	setp.lt.u32 	%p13, %r93, 7;
	@%p13 bra 	$L__BB1_13;
	shl.b32 	%r94, %r131, 2;
	add.s32 	%r95, %r7, %r94;
	ld.shared.u32 	%r96, [%r95];
	add.s32 	%r97, %r96, %r132;
	ld.shared.u32 	%r98, [%r95+4];
	add.s32 	%r99, %r98, %r97;
	ld.shared.u32 	%r100, [%r95+8];
	add.s32 	%r101, %r100, %r99;
	ld.shared.u32 	%r102, [%r95+12];
	add.s32 	%r103, %r102, %r101;
	ld.shared.u32 	%r104, [%r95+16];
	add.s32 	%r105, %r104, %r103;
	ld.shared.u32 	%r106, [%r95+20];
	add.s32 	%r107, %r106, %r105;
	ld.shared.u32 	%r108, [%r95+24];
	add.s32 	%r109, %r108, %r107;
	ld.shared.u32 	%r110, [%r95+28];
	add.s32 	%r132, %r110, %r109;
	add.s32 	%r131, %r131, 8;
$L__BB1_13:
	and.b32  	%r111, %r1, 6;
	setp.lt.u32 	%p14, %r111, 3;
	@%p14 bra 	$L__BB1_15;
	shl.b32 	%r112, %r131, 2;
	add.s32 	%r113, %r7, %r112;
	ld.shared.u32 	%r114, [%r113];
	add.s32 	%r115, %r114, %r132;
	ld.shared.u32 	%r116, [%r113+4];
	add.s32 	%r117, %r116, %r115;
	ld.shared.u32 	%r118, [%r113+8];
	add.s32 	%r119, %r118, %r117;
	ld.shared.u32 	%r120, [%r113+12];
	add.s32 	%r132, %r120, %r119;
	add.s32 	%r131, %r131, 4;
$L__BB1_15:
	shl.b32 	%r121, %r131, 2;
	add.s32 	%r123, %r121, %r41;
	add.s32 	%r138, %r42, %r123;
	cvt.u16.u32 	%rs1, %r39;
	and.b16  	%rs2, %rs1, 1;
	mul.wide.u16 	%r125, %rs2, 2;
	neg.s32 	%r137, %r125;
$L__BB1_16:
	.pragma "nounroll";
	ld.shared.u32 	%r126, [%r138];
	add.s32 	%r132, %r126, %r132;
	add.s32 	%r138, %r138, 4;
	add.s32 	%r137, %r137, 1;
	setp.ne.s32 	%p15, %r137, 1;
	@%p15 bra 	$L__BB1_16;
$L__BB1_17:
	add.s64 	%rd14, %rd1, %rd6;
	st.global.u32 	[%rd14], %r132;
	bra.uni 	$L__BB1_19;
$L__BB1_18:
	add.s64 	%rd12, %rd1, %rd6;
	mov.b32 	%r53, 0;
	st.global.u32 	[%rd12], %r53;
$L__BB1_19:
	ret;

}


// ===== COMPILED SASS (sm_100) =====

	.target	sm_100

	.elftype	@"ET_EXEC"


//--------------------- .note.nv.tkinfo           --------------------------
	.section	.note.nv.tkinfo,"",@"SHT_NOTE"
	.sectionflags	@"SHF_NOTE_NV_TKINFO"
	.tkinfo
        /*0018*/ 	.word	0x00000002
        /*0030*/ 	.string	""
        /*0030*/ 	.string	"ptxas"
        /*0030*/ 	.string	"Cuda compilation tools, release 13.0, V13.0.88"
        /*0030*/ 	.string	"Build cuda_13.0.r13.0/compiler.36424714_0"
        /*0030*/ 	.string	"-arch sm_100 -m 64 "



//--------------------- .note.nv.cuinfo           --------------------------
	.section	.note.nv.cuinfo,"",@"SHT_NOTE"
	.sectionflags	@"SHF_NOTE_NV_CUINFO"
        /*0018*/ 	.short	0x0002
        /*001a*/ 	.short	0x0064
        /*001c*/ 	.short	0x0082
	.zero		2


//--------------------- .nv.info                  --------------------------
	.section	.nv.info,"",@"SHT_CUDA_INFO"
	.align	4


	//----- nvinfo : EIATTR_REGCOUNT
	.align		4
        /*0000*/ 	.byte	0x04, 0x2f
        /*0002*/ 	.short	(.L_1 - .L_0)
	.align		4
.L_0:
        /*0004*/ 	.word	index@(_Z9stencilV1PiS_ii)
        /*0008*/ 	.word	0x0000001e


	//----- nvinfo : EIATTR_FRAME_SIZE
	.align		4
.L_1:
        /*000c*/ 	.byte	0x04, 0x11
        /*000e*/ 	.short	(.L_3 - .L_2)
	.align		4
.L_2:
        /*0010*/ 	.word	index@(_Z9stencilV1PiS_ii)
        /*0014*/ 	.word	0x00000000


	//----- nvinfo : EIATTR_REGCOUNT
	.align		4
.L_3:
        /*0018*/ 	.byte	0x04, 0x2f
        /*001a*/ 	.short	(.L_5 - .L_4)
	.align		4
.L_4:
        /*001c*/ 	.word	index@(_Z9stencilV2PiS_ii)
        /*0020*/ 	.word	0x0000001a


	//----- nvinfo : EIATTR_FRAME_SIZE
	.align		4
.L_5:
        /*0024*/ 	.byte	0x04, 0x11
        /*0026*/ 	.short	(.L_7 - .L_6)
	.align		4
.L_6:
        /*0028*/ 	.word	index@(_Z9stencilV2PiS_ii)
        /*002c*/ 	.word	0x00000000


	//----- nvinfo : EIATTR_MIN_STACK_SIZE
	.align		4
.L_7:
        /*0030*/ 	.byte	0x04, 0x12
        /*0032*/ 	.short	(.L_9 - .L_8)
	.align		4
.L_8:
        /*0034*/ 	.word	index@(_Z9stencilV2PiS_ii)
        /*0038*/ 	.word	0x00000000


	//----- nvinfo : EIATTR_MIN_STACK_SIZE
	.align		4
.L_9:
        /*003c*/ 	.byte	0x04, 0x12
        /*003e*/ 	.short	(.L_11 - .L_10)
	.align		4
.L_10:
        /*0040*/ 	.word	index@(_Z9stencilV1PiS_ii)
        /*0044*/ 	.word	0x00000000
.L_11:


//--------------------- .nv.compat                --------------------------
	.section	.nv.compat,"",@"SHT_CUDA_COMPAT_INFO"
	.align	4
        /*0000*/ 	.byte	0x02, 0x09, 0x00, 0x00, 0x02, 0x02, 0x01, 0x00, 0x02, 0x05, 0x05, 0x00, 0x03, 0x07, 0x01, 0x01
        /*0010*/ 	.byte	0x02, 0x03, 0x00, 0x00, 0x02, 0x06, 0x01, 0x00, 0x04, 0x0b, 0x08, 0x00, 0x09, 0x00, 0x00, 0x00
        /*0020*/ 	.byte	0x00, 0x00, 0x00, 0x00


//--------------------- .nv.info._Z9stencilV2PiS_ii --------------------------
	.section	.nv.info._Z9stencilV2PiS_ii,"",@"SHT_CUDA_INFO"
	.sectionflags	@""
	.align	4


	//----- nvinfo : EIATTR_CUDA_API_VERSION
	.align		4
        /*0000*/ 	.byte	0x04, 0x37
        /*0002*/ 	.short	(.L_13 - .L_12)
.L_12:
        /*0004*/ 	.word	0x00000082


	//----- nvinfo : EIATTR_KPARAM_INFO
	.align		4
.L_13:
        /*0008*/ 	.byte	0x04, 0x17
        /*000a*/ 	.short	(.L_15 - .L_14)
.L_14:
        /*000c*/ 	.word	0x00000000
        /*0010*/ 	.short	0x0003
        /*0012*/ 	.short	0x0014
        /*0014*/ 	.byte	0x00, 0xf0, 0x11, 0x00


	//----- nvinfo : EIATTR_KPARAM_INFO
	.align		4
.L_15:
        /*0018*/ 	.byte	0x04, 0x17
        /*001a*/ 	.short	(.L_17 - .L_16)
.L_16:
        /*001c*/ 	.word	0x00000000
        /*0020*/ 	.short	0x0002
        /*0022*/ 	.short	0x0010
        /*0024*/ 	.byte	0x00, 0xf0, 0x11, 0x00


	//----- nvinfo : EIATTR_KPARAM_INFO
	.align		4
.L_17:
        /*0028*/ 	.byte	0x04, 0x17
        /*002a*/ 	.short	(.L_19 - .L_18)
.L_18:
        /*002c*/ 	.word	0x00000000
        /*0030*/ 	.short	0x0001
        /*0032*/ 	.short	0x0008
        /*0034*/ 	.byte	0x00, 0xf5, 0x21, 0x00


	//----- nvinfo : EIATTR_KPARAM_INFO
	.align		4
.L_19:
        /*0038*/ 	.byte	0x04, 0x17
        /*003a*/ 	.short	(.L_21 - .L_20)
.L_20:
        /*003c*/ 	.word	0x00000000
        /*0040*/ 	.short	0x0000
        /*0042*/ 	.short	0x0000
        /*0044*/ 	.byte	0x00, 0xf5, 0x21, 0x00


	//----- nvinfo : EIATTR_SPARSE_MMA_MASK
	.align		4
.L_21:
        /*0048*/ 	.byte	0x03, 0x50
        /*004a*/ 	.short	0x0000


	//----- nvinfo : EIATTR_MAXREG_COUNT
	.align		4
        /*004c*/ 	.byte	0x03, 0x1b
        /*004e*/ 	.short	0x00ff


	//----- nvinfo : EIATTR_NUM_BARRIERS
	.align		4
        /*0050*/ 	.byte	0x02, 0x4c
        /*0052*/ 	.byte	0x01
	.zero		1


	//----- nvinfo : EIATTR_MERCURY_ISA_VERSION
	.align		4
        /*0054*/ 	.byte	0x03, 0x5f
        /*0056*/ 	.short	0x0101


	//----- nvinfo : EIATTR_VRC_CTA_INIT_COUNT
	.align		4
        /*0058*/ 	.byte	0x02, 0x4a
	.zero		1
	.zero		1


	//----- nvinfo : EIATTR_EXIT_INSTR_OFFSETS
	.align		4
        /*005c*/ 	.byte	0x04, 0x1c
        /*005e*/ 	.short	(.L_23 - .L_22)


	//   ....[0]....
.L_22:
        /*0060*/ 	.word	0x00000040


	//   ....[1]....
        /*0064*/ 	.word	0x000000a0


	//   ....[2]....
        /*0068*/ 	.word	0x000007d0


	//   ....[3]....
        /*006c*/ 	.word	0x00000810


	//----- nvinfo : EIATTR_CRS_STACK_SIZE
	.align		4
.L_23:
        /*0070*/ 	.byte	0x04, 0x1e
        /*0072*/ 	.short	(.L_25 - .L_24)
.L_24:
        /*0074*/ 	.word	0x00000000


	//----- nvinfo : EIATTR_CBANK_PARAM_SIZE
	.align		4
.L_25:
        /*0078*/ 	.byte	0x03, 0x19
        /*007a*/ 	.short	0x0018


	//----- nvinfo : EIATTR_PARAM_CBANK
	.align		4
        /*007c*/ 	.byte	0x04, 0x0a
        /*007e*/ 	.short	(.L_27 - .L_26)
	.align		4
.L_26:
        /*0080*/ 	.word	index@(.nv.constant0._Z9stencilV2PiS_ii)
        /*0084*/ 	.short	0x0380
        /*0086*/ 	.short	0x0018


	//----- nvinfo : EIATTR_SW_WAR
	.align		4
.L_27:
        /*0088*/ 	.byte	0x04, 0x36
        /*008a*/ 	.short	(.L_29 - .L_28)
.L_28:
        /*008c*/ 	.word	0x00000008
.L_29:


//--------------------- .nv.info._Z9stencilV1PiS_ii --------------------------
	.section	.nv.info._Z9stencilV1PiS_ii,"",@"SHT_CUDA_INFO"
	.sectionflags	@""
	.align	4


	//----- nvinfo : EIATTR_CUDA_API_VERSION
	.align		4
        /*0000*/ 	.byte	0x04, 0x37
        /*0002*/ 	.short	(.L_31 - .L_30)
.L_30:
        /*0004*/ 	.word	0x00000082


	//----- nvinfo : EIATTR_KPARAM_INFO
	.align		4
.L_31:
        /*0008*/ 	.byte	0x04, 0x17
        /*000a*/ 	.short	(.L_33 - .L_32)
.L_32:
        /*000c*/ 	.word	0x00000000
        /*0010*/ 	.short	0x0003
        /*0012*/ 	.short	0x0014
        /*0014*/ 	.byte	0x00, 0xf0, 0x11, 0x00


	//----- nvinfo : EIATTR_KPARAM_INFO
	.align		4
.L_33:
        /*0018*/ 	.byte	0x04, 0x17
        /*001a*/ 	.short	(.L_35 - .L_34)
.L_34:
        /*001c*/ 	.word	0x00000000
        /*0020*/ 	.short	0x0002
        /*0022*/ 	.short	0x0010
        /*0024*/ 	.byte	0x00, 0xf0, 0x11, 0x00


	//----- nvinfo : EIATTR_KPARAM_INFO
	.align		4
.L_35:
        /*0028*/ 	.byte	0x04, 0x17
        /*002a*/ 	.short	(.L_37 - .L_36)
.L_36:
        /*002c*/ 	.word	0x00000000
        /*0030*/ 	.short	0x0001
        /*0032*/ 	.short	0x0008
        /*0034*/ 	.byte	0x00, 0xf5, 0x21, 0x00


	//----- nvinfo : EIATTR_KPARAM_INFO
	.align		4
.L_37:
        /*0038*/ 	.byte	0x04, 0x17
        /*003a*/ 	.short	(.L_39 - .L_38)
.L_38:
        /*003c*/ 	.word	0x00000000
        /*0040*/ 	.short	0x0000
        /*0042*/ 	.short	0x0000
        /*0044*/ 	.byte	0x00, 0xf5, 0x21, 0x00


	//----- nvinfo : EIATTR_SPARSE_MMA_MASK
	.align		4
.L_39:
        /*0048*/ 	.byte	0x03, 0x50
        /*004a*/ 	.short	0x0000


	//----- nvinfo : EIATTR_MAXREG_COUNT
	.align		4
        /*004c*/ 	.byte	0x03, 0x1b
        /*004e*/ 	.short	0x00ff


	//----- nvinfo : EIATTR_MERCURY_ISA_VERSION
	.align		4
        /*0050*/ 	.byte	0x03, 0x5f
        /*0052*/ 	.short	0x0101


	//----- nvinfo : EIATTR_VRC_CTA_INIT_COUNT
	.align		4
        /*0054*/ 	.byte	0x02, 0x4a
	.zero		1
	.zero		1


	//----- nvinfo : EIATTR_EXIT_INSTR_OFFSETS
	.align		4
        /*0058*/ 	.byte	0x04, 0x1c
        /*005a*/ 	.short	(.L_41 - .L_40)


	//   ....[0]....
.L_40:
        /*005c*/ 	.word	0x00000040


	//   ....[1]....
        /*0060*/ 	.word	0x00000660


	//   ....[2]....
        /*0064*/ 	.word	0x000006a0


	//----- nvinfo : EIATTR_CRS_STACK_SIZE
	.align		4
.L_41:
        /*0068*/ 	.byte	0x04, 0x1e
        /*006a*/ 	.short	(.L_43 - .L_42)
.L_42:
        /*006c*/ 	.word	0x00000000


	//----- nvinfo : EIATTR_CBANK_PARAM_SIZE
	.align		4
.L_43:
        /*0070*/ 	.byte	0x03, 0x19
        /*0072*/ 	.short	0x0018


	//----- nvinfo : EIATTR_PARAM_CBANK
	.align		4
        /*0074*/ 	.byte	0x04, 0x0a
        /*0076*/ 	.short	(.L_45 - .L_44)
	.align		4
.L_44:
        /*0078*/ 	.word	index@(.nv.constant0._Z9stencilV1PiS_ii)
        /*007c*/ 	.short	0x0380
        /*007e*/ 	.short	0x0018


	//----- nvinfo : EIATTR_SW_WAR
	.align		4
.L_45:
        /*0080*/ 	.byte	0x04, 0x36
        /*0082*/ 	.short	(.L_47 - .L_46)
.L_46:
        /*0084*/ 	.word	0x00000008
.L_47:


//--------------------- .nv.callgraph             --------------------------
	.section	.nv.callgraph,"",@"SHT_CUDA_CALLGRAPH"
	.align	4
	.sectionentsize	8
	.align		4
        /*0000*/ 	.word	0x00000000
	.align		4
        /*0004*/ 	.word	0xffffffff
	.align		4
        /*0008*/ 	.word	0x00000000
	.align		4
        /*000c*/ 	.word	0xfffffffe
	.align		4
        /*0010*/ 	.word	0x00000000
	.align		4
        /*0014*/ 	.word	0xfffffffd
	.align		4
        /*0018*/ 	.word	0x00000000
	.align		4
        /*001c*/ 	.word	0xfffffffc


//--------------------- .text._Z9stencilV2PiS_ii  --------------------------
	.section	.text._Z9stencilV2PiS_ii,"ax",@progbits
	.align	128
        .global         _Z9stencilV2PiS_ii
        .type           _Z9stencilV2PiS_ii,@function
        .size           _Z9stencilV2PiS_ii,(.L_x_14 - _Z9stencilV2PiS_ii)
        .other          _Z9stencilV2PiS_ii,@"STO_CUDA_ENTRY STV_DEFAULT"
_Z9stencilV2PiS_ii:
.text._Z9stencilV2PiS_ii:
[----:B------:R-:W-:Y:S08]  /*0000*/  LDC R1, c[0x0][0x37c] ;  /* 0x0000df00ff017b82 */ /* 0x000ff00000000800 */
[----:B------:R-:W0:Y:S02]  /*0010*/  LDC.64 R2, c[0x0][0x390] ;  /* 0x0000e400ff027b82 */ /* 0x000e240000000a00 */
[----:B0-----:R-:W-:-:S05]  /*0020*/  IMAD.SHL.U32 R5, R3, 0x2, RZ ;  /* 0x0000000203057824 */ /* 0x001fca00078e00ff */
[----:B------:R-:W-:-:S13]  /*0030*/  ISETP.GE.AND P0, PT, R5, R2, PT ;  /* 0x000000020500720c */ /* 0x000fda0003f06270 */
[----:B------:R-:W-:Y:S05]  /*0040*/  @P0 EXIT ;  /* 0x000000000000094d */ /* 0x000fea0003800000 */
[----:B------:R-:W0:Y:S01]  /*0050*/  S2R R8, SR_TID.X ;  /* 0x0000000000087919 */ /* 0x000e220000002100 */
[----:B------:R-:W0:Y:S01]  /*0060*/  LDCU UR4, c[0x0][0x360] ;  /* 0x00006c00ff0477ac */ /* 0x000e220008000800 */
[----:B------:R-:W0:Y:S02]  /*0070*/  S2R R7, SR_CTAID.X ;  /* 0x0000000000077919 */ /* 0x000e240000002500 */
[----:B0-----:R-:W-:-:S05]  /*0080*/  IMAD R0, R7, UR4, R8 ;  /* 0x0000000407007c24 */ /* 0x001fca000f8e0208 */
[----:B------:R-:W-:-:S13]  /*0090*/  ISETP.GE.AND P0, PT, R0, R2, PT ;  /* 0x000000020000720c */ /* 0x000fda0003f06270 */
[----:B------:R-:W-:Y:S05]  /*00a0*/  @P0 EXIT ;  /* 0x000000000000094d */ /* 0x000fea0003800000 */
[----:B------:R-:W0:Y:S01]  /*00b0*/  LDC.64 R12, c[0x0][0x380] ;  /* 0x0000e000ff0c7b82 */ /* 0x000e220000000a00 */
[----:B------:R-:W-:Y:S01]  /*00c0*/  ISETP.GE.U32.AND P0, PT, R8, R3, PT ;  /* 0x000000030800720c */ /* 0x000fe20003f06070 */
[----:B------:R-:W1:Y:S03]  /*00d0*/  LDCU.64 UR6, c[0x0][0x358] ;  /* 0x00006b00ff0677ac */ /* 0x000e660008000a00 */
[----:B------:R-:W-:Y:S02]  /*00e0*/  ISETP.EQ.OR P0, PT, R7, RZ, P0 ;  /* 0x000000ff0700720c */ /* 0x000fe40000702670 */
[----:B------:R-:W-:-:S04]  /*00f0*/  IADD3 R7, PT, PT, -R3, UR4, RZ ;  /* 0x0000000403077c10 */ /* 0x000fc8000fffe1ff */
[----:B------:R-:W-:-:S07]  /*0100*/  ISETP.GE.U32.AND P1, PT, R8, R7, PT ;  /* 0x000000070800720c */ /* 0x000fce0003f26070 */
[C---:B------:R-:W-:Y:S02]  /*0110*/  @!P0 IMAD.IADD R7, R0.reuse, 0x1, -R3 ;  /* 0x0000000100078824 */ /* 0x040fe400078e0a03 */
[----:B0-----:R-:W-:-:S04]  /*0120*/  IMAD.WIDE R10, R0, 0x4, R12 ;  /* 0x00000004000a7825 */ /* 0x001fc800078e020c */
[----:B------:R-:W-:-:S04]  /*0130*/  @!P0 IMAD.WIDE R12, R7, 0x4, R12 ;  /* 0x00000004070c8825 */ /* 0x000fc800078e020c */
[----:B------:R-:W-:Y:S02]  /*0140*/  @P1 IMAD.WIDE R14, R3, 0x4, R10 ;  /* 0x00000004030e1825 */ /* 0x000fe400078e020a */
[----:B-1----:R-:W2:Y:S04]  /*0150*/  LDG.E R11, desc[UR6][R10.64] ;  /* 0x000000060a0b7981 */ /* 0x002ea8000c1e1900 */
[----:B------:R0:W3:Y:S04]  /*0160*/  @!P0 LDG.E R12, desc[UR6][R12.64] ;  /* 0x000000060c0c8981 */ /* 0x0000e8000c1e1900 */
[----:B------:R-:W4:Y:S01]  /*0170*/  @P1 LDG.E R14, desc[UR6][R14.64] ;  /* 0x000000060e0e1981 */ /* 0x000f22000c1e1900 */
[----:B------:R-:W1:Y:S01]  /*0180*/  S2UR UR5, SR_CgaCtaId ;  /* 0x00000000000579c3 */ /* 0x000e620000008800 */
[----:B------:R-:W-:Y:S01]  /*0190*/  UMOV UR4, 0x400 ;  /* 0x0000040000047882 */ /* 0x000fe20000000000 */
[----:B------:R-:W-:-:S02]  /*01a0*/  IMAD.IADD R4, R8, 0x1, R3 ;  /* 0x0000000108047824 */ /* 0x000fc400078e0203 */
[----:B0-----:R-:W-:Y:S02]  /*01b0*/  IMAD.IADD R13, R2, 0x1, -R3 ;  /* 0x00000001020d7824 */ /* 0x001fe400078e0a03 */
[----:B------:R-:W-:Y:S01]  /*01c0*/  IMAD.SHL.U32 R4, R4, 0x4, RZ ;  /* 0x0000000404047824 */ /* 0x000fe200078e00ff */
[----:B-1----:R-:W-:-:S06]  /*01d0*/  ULEA UR4, UR5, UR4, 0x18 ;  /* 0x0000000405047291 */ /* 0x002fcc000f8ec0ff */
[----:B------:R-:W-:Y:S01]  /*01e0*/  @!P0 LEA R7, R8, UR4, 0x2 ;  /* 0x0000000408078c11 */ /* 0x000fe2000f8e10ff */
[----:B------:R-:W-:-:S04]  /*01f0*/  VIADD R6, R4, UR4 ;  /* 0x0000000404067c36 */ /* 0x000fc80008000000 */
[----:B------:R-:W-:Y:S01]  /*0200*/  @P1 IMAD R9, R3, 0x4, R6 ;  /* 0x0000000403091824 */ /* 0x000fe200078e0206 */
[----:B--2---:R0:W-:Y:S04]  /*0210*/  STS [R4+UR4], R11 ;  /* 0x0000000b04007988 */ /* 0x0041e80008000804 */
[----:B---3--:R0:W-:Y:S01]  /*0220*/  @!P0 STS [R7], R12 ;  /* 0x0000000c07008388 */ /* 0x0081e20000000800 */
[----:B------:R-:W-:-:S03]  /*0230*/  ISETP.GE.AND P0, PT, R0, R13, PT ;  /* 0x0000000d0000720c */ /* 0x000fc60003f06270 */
[----:B----4-:R0:W-:Y:S01]  /*0240*/  @P1 STS [R9], R14 ;  /* 0x0000000e09001388 */ /* 0x0101e20000000800 */
[----:B------:R-:W-:Y:S01]  /*0250*/  BAR.SYNC.DEFER_BLOCKING 0x0 ;  /* 0x0000000000007b1d */ /* 0x000fe20000010000 */
[----:B------:R-:W-:-:S13]  /*0260*/  ISETP.LT.OR P0, PT, R0, R3, P0 ;  /* 0x000000030000720c */ /* 0x000fda0000701670 */
[----:B0-----:R-:W-:Y:S05]  /*0270*/  @P0 BRA `(.L_x_0) ;  /* 0x0000000400580947 */ /* 0x001fea0003800000 */
[----:B------:R-:W-:Y:S01]  /*0280*/  ISETP.GE.AND P0, PT, R3, RZ, PT ;  /* 0x000000ff0300720c */ /* 0x000fe20003f06270 */
[----:B------:R-:W-:-:S12]  /*0290*/  IMAD.MOV.U32 R2, RZ, RZ, RZ ;  /* 0x000000ffff027224 */ /* 0x000fd800078e00ff */
[----:B------:R-:W-:Y:S05]  /*02a0*/  @!P0 BRA `(.L_x_1) ;  /* 0x00000004003c8947 */ /* 0x000fea0003800000 */
[----:B------:R-:W0:Y:S01]  /*02b0*/  LDCU.U16 UR5, c[0x0][0x394] ;  /* 0x00007280ff0577ac */ /* 0x000e220008000400 */
[----:B------:R-:W-:Y:S01]  /*02c0*/  ISETP.GE.U32.AND P2, PT, R3, 0x8, PT ;  /* 0x000000080300780c */ /* 0x000fe20003f46070 */
[----:B------:R-:W-:Y:S01]  /*02d0*/  IMAD.MOV R3, RZ, RZ, -R3 ;  /* 0x000000ffff037224 */ /* 0x000fe200078e0a03 */
[C---:B------:R-:W-:Y:S02]  /*02e0*/  LOP3.LUT R2, R5.reuse, 0xe, RZ, 0xc0, !PT ;  /* 0x0000000e05027812 */ /* 0x040fe400078ec0ff */
[----:B------:R-:W-:Y:S02]  /*02f0*/  LOP3.LUT R7, R5, 0x6, RZ, 0xc0, !PT ;  /* 0x0000000605077812 */ /* 0x000fe400078ec0ff */
[----:B------:R-:W-:Y:S01]  /*0300*/  ISETP.GE.U32.AND P0, PT, R2, 0x7, PT ;  /* 0x000000070200780c */ /* 0x000fe20003f06070 */
[----:B------:R-:W-:Y:S01]  /*0310*/  IMAD.MOV.U32 R2, RZ, RZ, RZ ;  /* 0x000000ffff027224 */ /* 0x000fe200078e00ff */
[----:B------:R-:W-:Y:S01]  /*0320*/  ISETP.GE.U32.AND P1, PT, R7, 0x3, PT ;  /* 0x000000030700780c */ /* 0x000fe20003f26070 */
[----:B0-----:R-:W-:-:S04]  /*0330*/  USHF.L.U32 UR5, UR5, 0x1, URZ ;  /* 0x0000000105057899 */ /* 0x001fc800080006ff */
[----:B------:R-:W-:-:S04]  /*0340*/  ULOP3.LUT UR5, UR5, 0x2, URZ, 0xe2, !UPT ;  /* 0x0000000205057892 */ /* 0x000fc8000f8ee2ff */
[----:B------:R-:W-:Y:S01]  /*0350*/  UIADD3 UR5, UPT, UPT, -UR5, URZ, URZ ;  /* 0x000000ff05057290 */ /* 0x000fe2000fffe1ff */
[----:B------:R-:W-:Y:S11]  /*0360*/  @!P2 BRA `(.L_x_2) ;  /* 0x00000000008ca947 */ /* 0x000ff60003800000 */
[----:B------:R-:W-:Y:S01]  /*0370*/  VIADD R5, R5, 0x1 ;  /* 0x0000000105057836 */ /* 0x000fe20000000000 */
[----:B------:R-:W-:Y:S01]  /*0380*/  LEA R8, R8, UR4, 0x2 ;  /* 0x0000000408087c11 */ /* 0x000fe2000f8e10ff */
[----:B------:R-:W-:-:S03]  /*0390*/  IMAD.MOV.U32 R2, RZ, RZ, RZ ;  /* 0x000000ffff027224 */ /* 0x000fc600078e00ff */
[----:B------:R-:W-:Y:S01]  /*03a0*/  LOP3.LUT R7, R5, 0xfffffff0, RZ, 0xc0, !PT ;  /* 0xfffffff005077812 */ /* 0x000fe200078ec0ff */
[----:B------:R-:W-:-:S04]  /*03b0*/  VIADD R5, R8, 0x20 ;  /* 0x0000002008057836 */ /* 0x000fc80000000000 */
[----:B------:R-:W-:-:S07]  /*03c0*/  IMAD.MOV R7, RZ, RZ, -R7 ;  /* 0x000000ffff077224 */ /* 0x000fce00078e0a07 */
.L_x_3:
[----:B------:R-:W-:Y:S01]  /*03d0*/  LDS R11, [R5+-0x20] ;  /* 0xffffe000050b7984 */ /* 0x000fe20000000800 */
[----:B------:R-:W-:Y:S02]  /*03e0*/  VIADD R7, R7, 0x10 ;  /* 0x0000001007077836 */ /* 0x000fe40000000000 */
[----:B------:R-:W-:Y:S01]  /*03f0*/  VIADD R3, R3, 0x10 ;  /* 0x0000001003037836 */ /* 0x000fe20000000000 */
[----:B------:R-:W0:Y:S02]  /*0400*/  LDS R10, [R5+-0x1c] ;  /* 0xffffe400050a7984 */ /* 0x000e240000000800 */
[----:B------:R-:W-:Y:S02]  /*0410*/  ISETP.NE.AND P2, PT, R7, RZ, PT ;  /* 0x000000ff0700720c */ /* 0x000fe40003f45270 */
[----:B------:R-:W-:Y:S04]  /*0420*/  LDS R13, [R5+-0x18] ;  /* 0xffffe800050d7984 */ /* 0x000fe80000000800 */
[----:B------:R-:W1:Y:S04]  /*0430*/  LDS R12, [R5+-0x14] ;  /* 0xffffec00050c7984 */ /* 0x000e680000000800 */
[----:B------:R-:W-:Y:S04]  /*0440*/  LDS R15, [R5+-0x10] ;  /* 0xfffff000050f7984 */ /* 0x000fe80000000800 */
[----:B------:R-:W2:Y:S04]  /*0450*/  LDS R14, [R5+-0xc] ;  /* 0xfffff400050e7984 */ /* 0x000ea80000000800 */
[----:B------:R-:W-:Y:S04]  /*0460*/  LDS R17, [R5+-0x8] ;  /* 0xfffff80005117984 */ /* 0x000fe80000000800 */
[----:B------:R-:W3:Y:S04]  /*0470*/  LDS R16, [R5+-0x4] ;  /* 0xfffffc0005107984 */ /* 0x000ee80000000800 */
[----:B------:R-:W-:Y:S04]  /*0480*/  LDS R19, [R5] ;  /* 0x0000000005137984 */ /* 0x000fe80000000800 */
[----:B------:R-:W4:Y:S04]  /*0490*/  LDS R18, [R5+0x4] ;  /* 0x0000040005127984 */ /* 0x000f280000000800 */
[----:B------:R-:W-:Y:S04]  /*04a0*/  LDS R21, [R5+0x8] ;  /* 0x0000080005157984 */ /* 0x000fe80000000800 */
[----:B------:R-:W5:Y:S01]  /*04b0*/  LDS R20, [R5+0xc] ;  /* 0x00000c0005147984 */ /* 0x000f620000000800 */
[----:B0-----:R-:W-:-:S03]  /*04c0*/  IADD3 R10, PT, PT, R10, R11, R2 ;  /* 0x0000000b0a0a7210 */ /* 0x001fc60007ffe002 */
[----:B------:R-:W-:Y:S04]  /*04d0*/  LDS R23, [R5+0x10] ;  /* 0x0000100005177984 */ /* 0x000fe80000000800 */
[----:B------:R-:W0:Y:S01]  /*04e0*/  LDS R22, [R5+0x14] ;  /* 0x0000140005167984 */ /* 0x000e220000000800 */
[----:B-1----:R-:W-:-:S03]  /*04f0*/  IADD3 R10, PT, PT, R12, R13, R10 ;  /* 0x0000000d0c0a7210 */ /* 0x002fc60007ffe00a */
[----:B------:R-:W-:Y:S04]  /*0500*/  LDS R9, [R5+0x18] ;  /* 0x0000180005097984 */ /* 0x000fe80000000800 */
[----:B------:R1:W0:Y:S01]  /*0510*/  LDS R8, [R5+0x1c] ;  /* 0x00001c0005087984 */ /* 0x0002220000000800 */
[----:B--2---:R-:W-:-:S04]  /*0520*/  IADD3 R10, PT, PT, R14, R15, R10 ;  /* 0x0000000f0e0a7210 */ /* 0x004fc80007ffe00a */
[----:B---3--:R-:W-:Y:S01]  /*0530*/  IADD3 R10, PT, PT, R16, R17, R10 ;  /* 0x00000011100a7210 */ /* 0x008fe20007ffe00a */
[----:B-1----:R-:W-:-:S03]  /*0540*/  VIADD R5, R5, 0x40 ;  /* 0x0000004005057836 */ /* 0x002fc60000000000 */
[----:B----4-:R-:W-:-:S04]  /*0550*/  IADD3 R10, PT, PT, R18, R19, R10 ;  /* 0x00000013120a7210 */ /* 0x010fc80007ffe00a */
[----:B-----5:R-:W-:-:S04]  /*0560*/  IADD3 R10, PT, PT, R20, R21, R10 ;  /* 0x00000015140a7210 */ /* 0x020fc80007ffe00a */
[----:B0-----:R-:W-:-:S04]  /*0570*/  IADD3 R10, PT, PT, R22, R23, R10 ;  /* 0x00000017160a7210 */ /* 0x001fc80007ffe00a */
[----:B------:R-:W-:Y:S01]  /*0580*/  IADD3 R2, PT, PT, R8, R9, R10 ;  /* 0x0000000908027210 */ /* 0x000fe20007ffe00a */
[----:B------:R-:W-:Y:S06]  /*0590*/  @P2 BRA `(.L_x_3) ;  /* 0xfffffffc008c2947 */ /* 0x000fec000383ffff */
.L_x_2:
[----:B------:R-:W-:Y:S05]  /*05a0*/  @!P0 BRA `(.L_x_4) ;  /* 0x0000000000388947 */ /* 0x000fea0003800000 */
[C---:B------:R-:W-:Y:S02]  /*05b0*/  IMAD R5, R3.reuse, 0x4, R6 ;  /* 0x0000000403057824 */ /* 0x040fe400078e0206 */
[----:B------:R-:W-:-:S03]  /*05c0*/  VIADD R3, R3, 0x8 ;  /* 0x0000000803037836 */ /* 0x000fc60000000000 */
[----:B------:R-:W-:Y:S04]  /*05d0*/  LDS R7, [R5] ;  /* 0x0000000005077984 */ /* 0x000fe80000000800 */
[----:B------:R-:W0:Y:S04]  /*05e0*/  LDS R8, [R5+0x4] ;  /* 0x0000040005087984 */ /* 0x000e280000000800 */
[----:B------:R-:W-:Y:S04]  /*05f0*/  LDS R10, [R5+0x8] ;  /* 0x00000800050a7984 */ /* 0x000fe80000000800 */
[----:B------:R-:W1:Y:S04]  /*0600*/  LDS R9, [R5+0xc] ;  /* 0x00000c0005097984 */ /* 0x000e680000000800 */
[----:B------:R-:W-:Y:S04]  /*0610*/  LDS R12, [R5+0x10] ;  /* 0x00001000050c7984 */ /* 0x000fe80000000800 */
[----:B------:R-:W2:Y:S04]  /*0620*/  LDS R11, [R5+0x14] ;  /* 0x00001400050b7984 */ /* 0x000ea80000000800 */
[----:B------:R-:W-:Y:S04]  /*0630*/  LDS R14, [R5+0x18] ;  /* 0x00001800050e7984 */ /* 0x000fe80000000800 */
[----:B------:R-:W3:Y:S01]  /*0640*/  LDS R13, [R5+0x1c] ;  /* 0x00001c00050d7984 */ /* 0x000ee20000000800 */
[----:B0-----:R-:W-:-:S04]  /*0650*/  IADD3 R7, PT, PT, R8, R7, R2 ;  /* 0x0000000708077210 */ /* 0x001fc80007ffe002 */
[----:B-1----:R-:W-:-:S04]  /*0660*/  IADD3 R7, PT, PT, R9, R10, R7 ;  /* 0x0000000a09077210 */ /* 0x002fc80007ffe007 */
[----:B--2---:R-:W-:-:S04]  /*0670*/  IADD3 R7, PT, PT, R11, R12, R7 ;  /* 0x0000000c0b077210 */ /* 0x004fc80007ffe007 */
[----:B---3--:R-:W-:-:S07]  /*0680*/  IADD3 R2, PT, PT, R13, R14, R7 ;  /* 0x0000000e0d027210 */ /* 0x008fce0007ffe007 */
.L_x_4:
[----:B------:R-:W-:Y:S05]  /*0690*/  @!P1 BRA `(.L_x_5) ;  /* 0x0000000000209947 */ /* 0x000fea0003800000 */
[C---:B------:R-:W-:Y:S02]  /*06a0*/  IMAD R6, R3.reuse, 0x4, R6 ;  /* 0x0000000403067824 */ /* 0x040fe400078e0206 */
[----:B------:R-:W-:-:S03]  /*06b0*/  VIADD R3, R3, 0x4 ;  /* 0x0000000403037836 */ /* 0x000fc60000000000 */
[----:B------:R-:W-:Y:S04]  /*06c0*/  LDS R5, [R6] ;  /* 0x0000000006057984 */ /* 0x000fe80000000800 */
[----:B------:R-:W0:Y:S04]  /*06d0*/  LDS R7, [R6+0x4] ;  /* 0x0000040006077984 */ /* 0x000e280000000800 */
[----:B------:R-:W-:Y:S04]  /*06e0*/  LDS R9, [R6+0x8] ;  /* 0x0000080006097984 */ /* 0x000fe80000000800 */
[----:B------:R-:W1:Y:S01]  /*06f0*/  LDS R8, [R6+0xc] ;  /* 0x00000c0006087984 */ /* 0x000e620000000800 */
[----:B0-----:R-:W-:-:S04]  /*0700*/  IADD3 R2, PT, PT, R7, R5, R2 ;  /* 0x0000000507027210 */ /* 0x001fc80007ffe002 */
[----:B-1----:R-:W-:-:S07]  /*0710*/  IADD3 R2, PT, PT, R8, R9, R2 ;  /* 0x0000000908027210 */ /* 0x002fce0007ffe002 */
.L_x_5:
[----:B------:R-:W-:-:S04]  /*0720*/  IMAD R3, R3, 0x4, R4 ;  /* 0x0000000403037824 */ /* 0x000fc800078e0204 */
[----:B------:R-:W-:-:S07]  /*0730*/  VIADD R3, R3, UR4 ;  /* 0x0000000403037c36 */ /* 0x000fce0008000000 */
.L_x_6:
[----:B------:R0:W1:Y:S01]  /*0740*/  LDS R5, [R3] ;  /* 0x0000000003057984 */ /* 0x0000620000000800 */
[----:B------:R-:W-:-:S04]  /*0750*/  UIADD3 UR5, UPT, UPT, UR5, 0x1, URZ ;  /* 0x0000000105057890 */ /* 0x000fc8000fffe0ff */
[----:B------:R-:W-:Y:S01]  /*0760*/  UISETP.NE.AND UP0, UPT, UR5, 0x1, UPT ;  /* 0x000000010500788c */ /* 0x000fe2000bf05270 */
[----:B0-----:R-:W-:Y:S02]  /*0770*/  VIADD R3, R3, 0x4 ;  /* 0x0000000403037836 */ /* 0x001fe40000000000 */
[----:B-1----:R-:W-:-:S06]  /*0780*/  IMAD.IADD R2, R5, 0x1, R2 ;  /* 0x0000000105027824 */ /* 0x002fcc00078e0202 */
[----:B------:R-:W-:Y:S05]  /*0790*/  BRA.U UP0, `(.L_x_6) ;  /* 0xfffffffd00e87547 */ /* 0x000fea000b83ffff */
.L_x_1:
[----:B------:R-:W0:Y:S02]  /*07a0*/  LDC.64 R4, c[0x0][0x388] ;  /* 0x0000e200ff047b82 */ /* 0x000e240000000a00 */
[----:B0-----:R-:W-:-:S05]  /*07b0*/  IMAD.WIDE R4, R0, 0x4, R4 ;  /* 0x0000000400047825 */ /* 0x001fca00078e0204 */
[----:B------:R-:W-:Y:S01]  /*07c0*/  STG.E desc[UR6][R4.64], R2 ;  /* 0x0000000204007986 */ /* 0x000fe2000c101906 */
[----:B------:R-:W-:Y:S05]  /*07d0*/  EXIT ;  /* 0x000000000000794d */ /* 0x000fea0003800000 */
.L_x_0:
[----:B------:R-:W0:Y:S02]  /*07e0*/  LDC.64 R2, c[0x0][0x388] ;  /* 0x0000e200ff027b82 */ /* 0x000e240000000a00 */
[----:B0-----:R-:W-:-:S05]  /*07f0*/  IMAD.WIDE R2, R0, 0x4, R2 ;  /* 0x0000000400027825 */ /* 0x001fca00078e0202 */
[----:B------:R-:W-:Y:S01]  /*0800*/  STG.E desc[UR6][R2.64], RZ ;  /* 0x000000ff02007986 */ /* 0x000fe2000c101906 */
[----:B------:R-:W-:Y:S05]  /*0810*/  EXIT ;  /* 0x000000000000794d */ /* 0x000fea0003800000 */
.L_x_7:
[----:B------:R-:W-:-:S00]  /*0820*/  BRA `(.L_x_7) ;  /* 0xfffffffc00fc7947 */ /* 0x000fc0000383ffff */
[----:B------:R-:W-:-:S00]  /*0830*/  NOP ;  /* 0x0000000000007918 */ /* 0x000fc00000000000 */
        /* <DEDUP_REMOVED lines=12> */
.L_x_14:


//--------------------- .text._Z9stencilV1PiS_ii  --------------------------
	.section	.text._Z9stencilV1PiS_ii,"ax",@progbits
	.align	128
        .global         _Z9stencilV1PiS_ii
        .type           _Z9stencilV1PiS_ii,@function
        .size           _Z9stencilV1PiS_ii,(.L_x_15 - _Z9stencilV1PiS_ii)
        .other          _Z9stencilV1PiS_ii,@"STO_CUDA_ENTRY STV_DEFAULT"
_Z9stencilV1PiS_ii:
.text._Z9stencilV1PiS_ii:
[----:B------:R-:W-:Y:S08]  /*0000*/  LDC R1, c[0x0][0x37c] ;  /* 0x0000df00ff017b82 */ /* 0x000ff00000000800 */
[----:B------:R-:W0:Y:S02]  /*0010*/  LDC.64 R4, c[0x0][0x390] ;  /* 0x0000e400ff047b82 */ /* 0x000e240000000a00 */
[----:B0-----:R-:W-:-:S05]  /*0020*/  IMAD.SHL.U32 R11, R5, 0x2, RZ ;  /* 0x00000002050b7824 */ /* 0x001fca00078e00ff */
[----:B------:R-:W-:-:S13]  /*0030*/  ISETP.GE.AND P0, PT, R11, R4, PT ;  /* 0x000000040b00720c */ /* 0x000fda0003f06270 */
[----:B------:R-:W-:Y:S05]  /*0040*/  @P0 EXIT ;  /* 0x000000000000094d */ /* 0x000fea0003800000 */
[----:B------:R-:W0:Y:S01]  /*0050*/  S2R R7, SR_TID.X ;  /* 0x0000000000077919 */ /* 0x000e220000002100 */
[----:B------:R-:W1:Y:S01]  /*0060*/  S2UR UR5, SR_CTAID.X ;  /* 0x00000000000579c3 */ /* 0x000e620000002500 */
[----:B------:R-:W1:Y:S01]  /*0070*/  LDCU UR4, c[0x0][0x360] ;  /* 0x00006c00ff0477ac */ /* 0x000e620008000800 */
[----:B------:R-:W-:Y:S01]  /*0080*/  IMAD.IADD R3, R4, 0x1, -R5 ;  /* 0x0000000104037824 */ /* 0x000fe200078e0a05 */
[----:B------:R-:W2:Y:S01]  /*0090*/  LDCU.64 UR6, c[0x0][0x358] ;  /* 0x00006b00ff0677ac */ /* 0x000ea20008000a00 */
[----:B-1----:R-:W-:-:S06]  /*00a0*/  UIMAD UR4, UR4, UR5, URZ ;  /* 0x00000005040472a4 */ /* 0x002fcc000f8e02ff */
[----:B0-----:R-:W-:-:S05]  /*00b0*/  VIADD R6, R7, UR4 ;  /* 0x0000000407067c36 */ /* 0x001fca0008000000 */
[----:B------:R-:W-:-:S04]  /*00c0*/  ISETP.GE.AND P0, PT, R6, R3, PT ;  /* 0x000000030600720c */ /* 0x000fc80003f06270 */
[----:B------:R-:W-:-:S13]  /*00d0*/  ISETP.LT.OR P0, PT, R6, R5, P0 ;  /* 0x000000050600720c */ /* 0x000fda0000701670 */
[----:B--2---:R-:W-:Y:S05]  /*00e0*/  @P0 BRA `(.L_x_8) ;  /* 0x0000000400600947 */ /* 0x004fea0003800000 */
[----:B------:R-:W-:Y:S01]  /*00f0*/  ISETP.GE.AND P0, PT, R5, RZ, PT ;  /* 0x000000ff0500720c */ /* 0x000fe20003f06270 */
[----:B------:R-:W-:-:S12]  /*0100*/  IMAD.MOV.U32 R0, RZ, RZ, RZ ;  /* 0x000000ffff007224 */ /* 0x000fd800078e00ff */
[----:B------:R-:W-:Y:S05]  /*0110*/  @!P0 BRA `(.L_x_9) ;  /* 0x0000000400448947 */ /* 0x000fea0003800000 */
[----:B------:R-:W0:Y:S01]  /*0120*/  LDC.64 R2, c[0x0][0x380] ;  /* 0x0000e000ff027b82 */ /* 0x000e220000000a00 */
[C---:B------:R-:W-:Y:S01]  /*0130*/  ISETP.GE.U32.AND P1, PT, R11.reuse, 0xf, PT ;  /* 0x0000000f0b00780c */ /* 0x040fe20003f26070 */
[----:B------:R-:W-:Y:S01]  /*0140*/  IMAD.MOV R9, RZ, RZ, -R5 ;  /* 0x000000ffff097224 */ /* 0x000fe200078e0a05 */
[----:B------:R-:W-:-:S04]  /*0150*/  LOP3.LUT R0, R11, 0xe, RZ, 0xc0, !PT ;  /* 0x0000000e0b007812 */ /* 0x000fc800078ec0ff */
[----:B------:R-:W-:Y:S01]  /*0160*/  ISETP.GE.U32.AND P0, PT, R0, 0x7, PT ;  /* 0x000000070000780c */ /* 0x000fe20003f06070 */
[----:B------:R-:W-:-:S06]  /*0170*/  IMAD.MOV.U32 R0, RZ, RZ, RZ ;  /* 0x000000ffff007224 */ /* 0x000fcc00078e00ff */
[----:B------:R-:W-:Y:S06]  /*0180*/  @!P1 BRA `(.L_x_10) ;  /* 0x0000000000909947 */ /* 0x000fec0003800000 */
[----:B------:R-:W-:Y:S02]  /*0190*/  VIADD R0, R11, 0x1 ;  /* 0x000000010b007836 */ /* 0x000fe40000000000 */
[----:B------:R-:W-:-:S03]  /*01a0*/  IMAD.IADD R8, R6, 0x1, -R5 ;  /* 0x0000000106087824 */ /* 0x000fc600078e0a05 */
[----:B------:R-:W-:Y:S01]  /*01b0*/  LOP3.LUT R10, R0, 0x7ffffff0, RZ, 0xc0, !PT ;  /* 0x7ffffff0000a7812 */ /* 0x000fe200078ec0ff */
[----:B------:R-:W-:-:S04]  /*01c0*/  IMAD.MOV.U32 R0, RZ, RZ, RZ ;  /* 0x000000ffff007224 */ /* 0x000fc800078e00ff */
[----:B------:R-:W-:-:S07]  /*01d0*/  IMAD.MOV R10, RZ, RZ, -R10 ;  /* 0x000000ffff0a7224 */ /* 0x000fce00078e0a0a */
.L_x_11:
[----:B------:R-:W1:Y:S02]  /*01e0*/  LDC.64 R4, c[0x0][0x380] ;  /* 0x0000e000ff047b82 */ /* 0x000e640000000a00 */
[----:B-1----:R-:W-:-:S05]  /*01f0*/  IMAD.WIDE R4, R8, 0x4, R4 ;  /* 0x0000000408047825 */ /* 0x002fca00078e0204 */
[----:B------:R-:W2:Y:S04]  /*0200*/  LDG.E R23, desc[UR6][R4.64] ;  /* 0x0000000604177981 */ /* 0x000ea8000c1e1900 */
[----:B------:R-:W2:Y:S04]  /*0210*/  LDG.E R22, desc[UR6][R4.64+0x4] ;  /* 0x0000040604167981 */ /* 0x000ea8000c1e1900 */
[----:B------:R-:W3:Y:S04]  /*0220*/  LDG.E R25, desc[UR6][R4.64+0x8] ;  /* 0x0000080604197981 */ /* 0x000ee8000c1e1900 */
[----:B------:R-:W3:Y:S04]  /*0230*/  LDG.E R24, desc[UR6][R4.64+0xc] ;  /* 0x00000c0604187981 */ /* 0x000ee8000c1e1900 */
[----:B------:R-:W4:Y:S04]  /*0240*/  LDG.E R27, desc[UR6][R4.64+0x10] ;  /* 0x00001006041b7981 */ /* 0x000f28000c1e1900 */
[----:B------:R-:W4:Y:S04]  /*0250*/  LDG.E R26, desc[UR6][R4.64+0x14] ;  /* 0x00001406041a7981 */ /* 0x000f28000c1e1900 */
[----:B------:R-:W5:Y:S04]  /*0260*/  LDG.E R20, desc[UR6][R4.64+0x18] ;  /* 0x0000180604147981 */ /* 0x000f68000c1e1900 */
        /* <DEDUP_REMOVED lines=8> */
[----:B------:R-:W5:Y:S01]  /*02f0*/  LDG.E R21, desc[UR6][R4.64+0x3c] ;  /* 0x00003c0604157981 */ /* 0x000f62000c1e1900 */
[----:B------:R-:W-:-:S02]  /*0300*/  VIADD R10, R10, 0x10 ;  /* 0x000000100a0a7836 */ /* 0x000fc40000000000 */
[----:B------:R-:W-:Y:S02]  /*0310*/  VIADD R9, R9, 0x10 ;  /* 0x0000001009097836 */ /* 0x000fe40000000000 */
[----:B------:R-:W-:Y:S01]  /*0320*/  VIADD R8, R8, 0x10 ;  /* 0x0000001008087836 */ /* 0x000fe20000000000 */
[----:B------:R-:W-:Y:S02]  /*0330*/  ISETP.NE.AND P1, PT, R10, RZ, PT ;  /* 0x000000ff0a00720c */ /* 0x000fe40003f25270 */
[----:B--2---:R-:W-:-:S04]  /*0340*/  IADD3 R22, PT, PT, R22, R23, R0 ;  /* 0x0000001716167210 */ /* 0x004fc80007ffe000 */
[----:B---3--:R-:W-:-:S04]  /*0350*/  IADD3 R22, PT, PT, R24, R25, R22 ;  /* 0x0000001918167210 */ /* 0x008fc80007ffe016 */
[----:B----4-:R-:W-:-:S04]  /*0360*/  IADD3 R22, PT, PT, R26, R27, R22 ;  /* 0x0000001b1a167210 */ /* 0x010fc80007ffe016 */
[----:B-----5:R-:W-:-:S04]  /*0370*/  IADD3 R19, PT, PT, R19, R20, R22 ;  /* 0x0000001413137210 */ /* 0x020fc80007ffe016 */
[----:B------:R-:W-:-:S04]  /*0380*/  IADD3 R17, PT, PT, R17, R18, R19 ;  /* 0x0000001211117210 */ /* 0x000fc80007ffe013 */
[----:B------:R-:W-:-:S04]  /*0390*/  IADD3 R15, PT, PT, R15, R16, R17 ;  /* 0x000000100f0f7210 */ /* 0x000fc80007ffe011 */
[----:B------:R-:W-:-:S04]  /*03a0*/  IADD3 R13, PT, PT, R13, R14, R15 ;  /* 0x0000000e0d0d7210 */ /* 0x000fc80007ffe00f */
[----:B------:R-:W-:Y:S01]  /*03b0*/  IADD3 R0, PT, PT, R21, R12, R13 ;  /* 0x0000000c15007210 */ /* 0x000fe20007ffe00d */
[----:B------:R-:W-:Y:S06]  /*03c0*/  @P1 BRA `(.L_x_11) ;  /* 0xfffffffc00841947 */ /* 0x000fec000383ffff */
.L_x_10:
[----:B------:R-:W-:Y:S01]  /*03d0*/  LOP3.LUT R4, R11, 0x6, RZ, 0xc0, !PT ;  /* 0x000000060b047812 */ /* 0x000fe200078ec0ff */
[----:B------:R-:W-:-:S03]  /*03e0*/  @P0 IMAD.IADD R11, R6, 0x1, R9 ;  /* 0x00000001060b0824 */ /* 0x000fc600078e0209 */
[----:B------:R-:W-:Y:S01]  /*03f0*/  ISETP.GE.U32.AND P1, PT, R4, 0x3, PT ;  /* 0x000000030400780c */ /* 0x000fe20003f26070 */
[----:B0-----:R-:W-:-:S05]  /*0400*/  @P0 IMAD.WIDE R10, R11, 0x4, R2 ;  /* 0x000000040b0a0825 */ /* 0x001fca00078e0202 */
[----:B------:R-:W2:Y:S01]  /*0410*/  @P0 LDG.E R13, desc[UR6][R10.64] ;  /* 0x000000060a0d0981 */ /* 0x000ea2000c1e1900 */
[----:B------:R-:W-:-:S03]  /*0420*/  @P0 VIADD R9, R9, 0x8 ;  /* 0x0000000809090836 */ /* 0x000fc60000000000 */
[----:B------:R-:W2:Y:S04]  /*0430*/  @P0 LDG.E R8, desc[UR6][R10.64+0x4] ;  /* 0x000004060a080981 */ /* 0x000ea8000c1e1900 */
[----:B------:R-:W3:Y:S01]  /*0440*/  @P0 LDG.E R15, desc[UR6][R10.64+0x8] ;  /* 0x000008060a0f0981 */ /* 0x000ee2000c1e1900 */
[----:B------:R-:W-:-:S03]  /*0450*/  @P1 IMAD.IADD R5, R6, 0x1, R9 ;  /* 0x0000000106051824 */ /* 0x000fc600078e0209 */
[----:B------:R-:W3:Y:S01]  /*0460*/  @P0 LDG.E R12, desc[UR6][R10.64+0xc] ;  /* 0x00000c060a0c0981 */ /* 0x000ee2000c1e1900 */
[----:B------:R-:W-:-:S03]  /*0470*/  @P1 IMAD.WIDE R4, R5, 0x4, R2 ;  /* 0x0000000405041825 */ /* 0x000fc600078e0202 */
[----:B------:R-:W4:Y:S04]  /*0480*/  @P0 LDG.E R17, desc[UR6][R10.64+0x10] ;  /* 0x000010060a110981 */ /* 0x000f28000c1e1900 */
[----:B------:R-:W4:Y:S04]  /*0490*/  @P0 LDG.E R14, desc[UR6][R10.64+0x14] ;  /* 0x000014060a0e0981 */ /* 0x000f28000c1e1900 */
[----:B------:R-:W5:Y:S04]  /*04a0*/  @P0 LDG.E R19, desc[UR6][R10.64+0x18] ;  /* 0x000018060a130981 */ /* 0x000f68000c1e1900 */
[----:B------:R-:W5:Y:S04]  /*04b0*/  @P0 LDG.E R16, desc[UR6][R10.64+0x1c] ;  /* 0x00001c060a100981 */ /* 0x000f68000c1e1900 */
[----:B------:R-:W5:Y:S04]  /*04c0*/  @P1 LDG.E R21, desc[UR6][R4.64] ;  /* 0x0000000604151981 */ /* 0x000f68000c1e1900 */
[----:B------:R-:W5:Y:S04]  /*04d0*/  @P1 LDG.E R18, desc[UR6][R4.64+0x4] ;  /* 0x0000040604121981 */ /* 0x000f68000c1e1900 */
[----:B------:R-:W5:Y:S04]  /*04e0*/  @P1 LDG.E R23, desc[UR6][R4.64+0x8] ;  /* 0x0000080604171981 */ /* 0x000f68000c1e1900 */
[----:B------:R-:W5:Y:S01]  /*04f0*/  @P1 LDG.E R20, desc[UR6][R4.64+0xc] ;  /* 0x00000c0604141981 */ /* 0x000f62000c1e1900 */
[----:B------:R-:W0:Y:S01]  /*0500*/  LDCU.U16 UR5, c[0x0][0x394] ;  /* 0x00007280ff0577ac */ /* 0x000e220008000400 */
[----:B------:R-:W-:-:S05]  /*0510*/  @P1 VIADD R9, R9, 0x4 ;  /* 0x0000000409091836 */ /* 0x000fca0000000000 */
[----:B------:R-:W-:Y:S01]  /*0520*/  IADD3 R7, PT, PT, R7, UR4, R9 ;  /* 0x0000000407077c10 */ /* 0x000fe2000fffe009 */
[----:B0-----:R-:W-:-:S04]  /*0530*/  USHF.L.U32 UR5, UR5, 0x1, URZ ;  /* 0x0000000105057899 */ /* 0x001fc800080006ff */
[----:B------:R-:W-:-:S04]  /*0540*/  ULOP3.LUT UR5, UR5, 0x2, URZ, 0xe2, !UPT ;  /* 0x0000000205057892 */ /* 0x000fc8000f8ee2ff */
[----:B------:R-:W-:Y:S01]  /*0550*/  UIADD3 UR5, UPT, UPT, -UR5, URZ, URZ ;  /* 0x000000ff05057290 */ /* 0x000fe2000fffe1ff */
[----:B--2---:R-:W-:-:S04]  /*0560*/  @P0 IADD3 R8, PT, PT, R8, R13, R0 ;  /* 0x0000000d08080210 */ /* 0x004fc80007ffe000 */
[----:B---3--:R-:W-:-:S04]  /*0570*/  @P0 IADD3 R8, PT, PT, R12, R15, R8 ;  /* 0x0000000f0c080210 */ /* 0x008fc80007ffe008 */
[----:B----4-:R-:W-:-:S04]  /*0580*/  @P0 IADD3 R8, PT, PT, R14, R17, R8 ;  /* 0x000000110e080210 */ /* 0x010fc80007ffe008 */
[----:B-----5:R-:W-:-:S04]  /*0590*/  @P0 IADD3 R0, PT, PT, R16, R19, R8 ;  /* 0x0000001310000210 */ /* 0x020fc80007ffe008 */
[----:B------:R-:W-:-:S04]  /*05a0*/  @P1 IADD3 R18, PT, PT, R18, R21, R0 ;  /* 0x0000001512121210 */ /* 0x000fc80007ffe000 */
[----:B------:R-:W-:-:S07]  /*05b0*/  @P1 IADD3 R0, PT, PT, R20, R23, R18 ;  /* 0x0000001714001210 */ /* 0x000fce0007ffe012 */
.L_x_12:
[----:B------:R-:W-:-:S06]  /*05c0*/  IMAD.WIDE R4, R7, 0x4, R2 ;  /* 0x0000000407047825 */ /* 0x000fcc00078e0202 */
[----:B------:R-:W2:Y:S01]  /*05d0*/  LDG.E R5, desc[UR6][R4.64] ;  /* 0x0000000604057981 */ /* 0x000ea2000c1e1900 */
[----:B------:R-:W-:Y:S01]  /*05e0*/  UIADD3 UR5, UPT, UPT, UR5, 0x1, URZ ;  /* 0x0000000105057890 */ /* 0x000fe2000fffe0ff */
[----:B------:R-:W-:-:S03]  /*05f0*/  VIADD R7, R7, 0x1 ;  /* 0x0000000107077836 */ /* 0x000fc60000000000 */
[----:B------:R-:W-:Y:S01]  /*0600*/  UISETP.NE.AND UP0, UPT, UR5, 0x1, UPT ;  /* 0x000000010500788c */ /* 0x000fe2000bf05270 */
[----:B--2---:R-:W-:-:S08]  /*0610*/  IMAD.IADD R0, R5, 0x1, R0 ;  /* 0x0000000105007824 */ /* 0x004fd000078e0200 */
[----:B------:R-:W-:Y:S05]  /*0620*/  BRA.U UP0, `(.L_x_12) ;  /* 0xfffffffd00e47547 */ /* 0x000fea000b83ffff */
.L_x_9:
[----:B------:R-:W0:Y:S02]  /*0630*/  LDC.64 R2, c[0x0][0x388] ;  /* 0x0000e200ff027b82 */ /* 0x000e240000000a00 */
[----:B0-----:R-:W-:-:S05]  /*0640*/  IMAD.WIDE R6, R6, 0x4, R2 ;  /* 0x0000000406067825 */ /* 0x001fca00078e0202 */
[----:B------:R-:W-:Y:S01]  /*0650*/  STG.E desc[UR6][R6.64], R0 ;  /* 0x0000000006007986 */ /* 0x000fe2000c101906 */
[----:B------:R-:W-:Y:S05]  /*0660*/  EXIT ;  /* 0x000000000000794d */ /* 0x000fea0003800000 */
.L_x_8:
[----:B------:R-:W0:Y:S02]  /*0670*/  LDC.64 R2, c[0x0][0x388] ;  /* 0x0000e200ff027b82 */ /* 0x000e240000000a00 */
[----:B0-----:R-:W-:-:S05]  /*0680*/  IMAD.WIDE R2, R6, 0x4, R2 ;  /* 0x0000000406027825 */ /* 0x001fca00078e0202 */
[----:B------:R-:W-:Y:S01]  /*0690*/  STG.E desc[UR6][R2.64], RZ ;  /* 0x000000ff02007986 */ /* 0x000fe2000c101906 */
[----:B------:R-:W-:Y:S05]  /*06a0*/  EXIT ;  /* 0x000000000000794d */ /* 0x000fea0003800000 */
.L_x_13:
        /* <DEDUP_REMOVED lines=13> */
.L_x_15:


//--------------------- .nv.shared._Z9stencilV2PiS_ii --------------------------
	.section	.nv.shared._Z9stencilV2PiS_ii,"aw",@nobits
	.sectionflags	@""
	.align	4
.nv.shared._Z9stencilV2PiS_ii:
	.zero		9240


//--------------------- .nv.shared.reserved.0     --------------------------
	.section	.nv.shared.reserved.0,"aw",@nobits
	.weak		__nv_reservedSMEM_offset_0_alias
	.size		__nv_reservedSMEM_offset_0_alias, 0, 64
	.other		__nv_reservedSMEM_offset_0_alias,@"STO_CUDA_RESERVED_SHARED STV_DEFAULT"
__nv_reservedSMEM_offset_0_alias:
	.zero		0
	.zero		64


//--------------------- .nv.constant0._Z9stencilV2PiS_ii --------------------------
	.section	.nv.constant0._Z9stencilV2PiS_ii,"a",@progbits
	.sectionflags	@""
	.align	4
.nv.constant0._Z9stencilV2PiS_ii:
	.zero		920


//--------------------- .nv.constant0._Z9stencilV1PiS_ii --------------------------
	.section	.nv.constant0._Z9stencilV1PiS_ii,"a",@progbits
	.sectionflags	@""
	.align	4
.nv.constant0._Z9stencilV1PiS_ii:
	.zero		920


//--------------------- SYMBOLS --------------------------

	.type		.nv.reservedSmem.offset0,@object
	.size		.nv.reservedSmem.offset0,0x4
	.type		.nv.reservedSmem.cap,@object
	.size		.nv.reservedSmem.cap,0x4
